//
// Generated by NVIDIA NVVM Compiler
//
// Compiler Build ID: CL-36424714
// Cuda compilation tools, release 13.0, V13.0.88
// Based on NVVM 20.0.0
//

.version 9.0
.target sm_100
.address_size 64

	// .globl	_Z28update_veloc_acoustic_kernelPfS_if

.visible .entry _Z28update_veloc_acoustic_kernelPfS_if(
	.param .u64 .ptr .align 1 _Z28update_veloc_acoustic_kernelPfS_if_param_0,
	.param .u64 .ptr .align 1 _Z28update_veloc_acoustic_kernelPfS_if_param_1,
	.param .u32 _Z28update_veloc_acoustic_kernelPfS_if_param_2,
	.param .f32 _Z28update_veloc_acoustic_kernelPfS_if_param_3
)
{
	.reg .pred 	%p<2>;
	.reg .b32 	%r<9>;
	.reg .b32 	%f<5>;
	.reg .b64 	%rd<8>;

	ld.param.u64 	%rd1, [_Z28update_veloc_acoustic_kernelPfS_if_param_0];
	ld.param.u64 	%rd2, [_Z28update_veloc_acoustic_kernelPfS_if_param_1];
	ld.param.u32 	%r2, [_Z28update_veloc_acoustic_kernelPfS_if_param_2];
	ld.param.f32 	%f1, [_Z28update_veloc_acoustic_kernelPfS_if_param_3];
	mov.u32 	%r3, %tid.x;
	mov.u32 	%r4, %ctaid.x;
	mov.u32 	%r5, %ntid.x;
	mov.u32 	%r6, %ctaid.y;
	mov.u32 	%r7, %nctaid.x;
	mad.lo.s32 	%r8, %r6, %r7, %r4;
	mad.lo.s32 	%r1, %r8, %r5, %r3;
	setp.ge.s32 	%p1, %r1, %r2;
	@%p1 bra 	$L__BB0_2;
	cvta.to.global.u64 	%rd3, %rd1;
	cvta.to.global.u64 	%rd4, %rd2;
	mul.wide.s32 	%rd5, %r1, 4;
	add.s64 	%rd6, %rd3, %rd5;
	ld.global.f32 	%f2, [%rd6];
	add.s64 	%rd7, %rd4, %rd5;
	ld.global.f32 	%f3, [%rd7];
	fma.rn.f32 	%f4, %f1, %f3, %f2;
	st.global.f32 	[%rd6], %f4;
$L__BB0_2:
	ret;

}


// ===== COMPILED SASS (sm_100) =====

	.target	sm_100

	.elftype	@"ET_EXEC"


//--------------------- .note.nv.tkinfo           --------------------------
	.section	.note.nv.tkinfo,"",@"SHT_NOTE"
	.sectionflags	@"SHF_NOTE_NV_TKINFO"
	.tkinfo
        /*0018*/ 	.word	0x00000002
        /*0030*/ 	.string	""
        /*0030*/ 	.string	"ptxas"
        /*0030*/ 	.string	"Cuda compilation tools, release 13.0, V13.0.88"
        /*0030*/ 	.string	"Build cuda_13.0.r13.0/compiler.36424714_0"
        /*0030*/ 	.string	"-arch sm_100 -m 64 "



//--------------------- .note.nv.cuinfo           --------------------------
	.section	.note.nv.cuinfo,"",@"SHT_NOTE"
	.sectionflags	@"SHF_NOTE_NV_CUINFO"
        /*0018*/ 	.short	0x0002
        /*001a*/ 	.short	0x0064
        /*001c*/ 	.short	0x0082
	.zero		2


//--------------------- .nv.info                  --------------------------
	.section	.nv.info,"",@"SHT_CUDA_INFO"
	.align	4


	//----- nvinfo : EIATTR_REGCOUNT
	.align		4
        /*0000*/ 	.byte	0x04, 0x2f
        /*0002*/ 	.short	(.L_1 - .L_0)
	.align		4
.L_0:
        /*0004*/ 	.word	index@(_Z28update_veloc_acoustic_kernelPfS_if)
        /*0008*/ 	.word	0x0000000a


	//----- nvinfo : EIATTR_FRAME_SIZE
	.align		4
.L_1:
        /*000c*/ 	.byte	0x04, 0x11
        /*000e*/ 	.short	(.L_3 - .L_2)
	.align		4
.L_2:
        /*0010*/ 	.word	index@(_Z28update_veloc_acoustic_kernelPfS_if)
        /*0014*/ 	.word	0x00000000


	//----- nvinfo : EIATTR_MIN_STACK_SIZE
	.align		4
.L_3:
        /*0018*/ 	.byte	0x04, 0x12
        /*001a*/ 	.short	(.L_5 - .L_4)
	.align		4
.L_4:
        /*001c*/ 	.word	index@(_Z28update_veloc_acoustic_kernelPfS_if)
        /*0020*/ 	.word	0x00000000
.L_5:


//--------------------- .nv.compat                --------------------------
	.section	.nv.compat,"",@"SHT_CUDA_COMPAT_INFO"
	.align	4
        /*0000*/ 	.byte	0x02, 0x09, 0x00, 0x00, 0x02, 0x02, 0x01, 0x00, 0x02, 0x05, 0x05, 0x00, 0x03, 0x07, 0x01, 0x01
        /*0010*/ 	.byte	0x02, 0x03, 0x00, 0x00, 0x02, 0x06, 0x01, 0x00, 0x04, 0x0b, 0x08, 0x00, 0x09, 0x00, 0x00, 0x00
        /*0020*/ 	.byte	0x00, 0x00, 0x00, 0x00


//--------------------- .nv.info._Z28update_veloc_acoustic_kernelPfS_if --------------------------
	.section	.nv.info._Z28update_veloc_acoustic_kernelPfS_if,"",@"SHT_CUDA_INFO"
	.sectionflags	@""
	.align	4


	//----- nvinfo : EIATTR_CUDA_API_VERSION
	.align		4
        /*0000*/ 	.byte	0x04, 0x37
        /*0002*/ 	.short	(.L_7 - .L_6)
.L_6:
        /*0004*/ 	.word	0x00000082


	//----- nvinfo : EIATTR_KPARAM_INFO
	.align		4
.L_7:
        /*0008*/ 	.byte	0x04, 0x17
        /*000a*/ 	.short	(.L_9 - .L_8)
.L_8:
        /*000c*/ 	.word	0x00000000
        /*0010*/ 	.short	0x0003
        /*0012*/ 	.short	0x0014
        /*0014*/ 	.byte	0x00, 0xf0, 0x11, 0x00


	//----- nvinfo : EIATTR_KPARAM_INFO
	.align		4
.L_9:
        /*0018*/ 	.byte	0x04, 0x17
        /*001a*/ 	.short	(.L_11 - .L_10)
.L_10:
        /*001c*/ 	.word	0x00000000
        /*0020*/ 	.short	0x0002
        /*0022*/ 	.short	0x0010
        /*0024*/ 	.byte	0x00, 0xf0, 0x11, 0x00


	//----- nvinfo : EIATTR_KPARAM_INFO
	.align		4
.L_11:
        /*0028*/ 	.byte	0x04, 0x17
        /*002a*/ 	.short	(.L_13 - .L_12)
.L_12:
        /*002c*/ 	.word	0x00000000
        /*0030*/ 	.short	0x0001
        /*0032*/ 	.short	0x0008
        /*0034*/ 	.byte	0x00, 0xf5, 0x21, 0x00


	//----- nvinfo : EIATTR_KPARAM_INFO
	.align		4
.L_13:
        /*0038*/ 	.byte	0x04, 0x17
        /*003a*/ 	.short	(.L_15 - .L_14)
.L_14:
        /*003c*/ 	.word	0x00000000
        /*0040*/ 	.short	0x0000
        /*0042*/ 	.short	0x0000
        /*0044*/ 	.byte	0x00, 0xf5, 0x21, 0x00


	//----- nvinfo : EIATTR_SPARSE_MMA_MASK
	.align		4
.L_15:
        /*0048*/ 	.byte	0x03, 0x50
        /*004a*/ 	.short	0x0000


	//----- nvinfo : EIATTR_MAXREG_COUNT
	.align		4
        /*004c*/ 	.byte	0x03, 0x1b
        /*004e*/ 	.short	0x00ff


	//----- nvinfo : EIATTR_MERCURY_ISA_VERSION
	.align		4
        /*0050*/ 	.byte	0x03, 0x5f
        /*0052*/ 	.short	0x0101


	//----- nvinfo : EIATTR_VRC_CTA_INIT_COUNT
	.align		4
        /*0054*/ 	.byte	0x02, 0x4a
	.zero		1
	.zero		1


	//----- nvinfo : EIATTR_EXIT_INSTR_OFFSETS
	.align		4
        /*0058*/ 	.byte	0x04, 0x1c
        /*005a*/ 	.short	(.L_17 - .L_16)


	//   ....[0]....
.L_16:
        /*005c*/ 	.word	0x000000a0


	//   ....[1]....
        /*0060*/ 	.word	0x00000150


	//----- nvinfo : EIATTR_CBANK_PARAM_SIZE
	.align		4
.L_17:
        /*0064*/ 	.byte	0x03, 0x19
        /*0066*/ 	.short	0x0018


	//----- nvinfo : EIATTR_PARAM_CBANK
	.align		4
        /*0068*/ 	.byte	0x04, 0x0a
        /*006a*/ 	.short	(.L_19 - .L_18)
	.align		4
.L_18:
        /*006c*/ 	.word	index@(.nv.constant0._Z28update_veloc_acoustic_kernelPfS_if)
        /*0070*/ 	.short	0x0380
        /*0072*/ 	.short	0x0018


	//----- nvinfo : EIATTR_SW_WAR
	.align		4
.L_19:
        /*0074*/ 	.byte	0x04, 0x36
        /*0076*/ 	.short	(.L_21 - .L_20)
.L_20:
        /*0078*/ 	.word	0x00000008
.L_21:


//--------------------- .nv.callgraph             --------------------------
	.section	.nv.callgraph,"",@"SHT_CUDA_CALLGRAPH"
	.align	4
	.sectionentsize	8
	.align		4
        /*0000*/ 	.word	0x00000000
	.align		4
        /*0004*/ 	.word	0xffffffff
	.align		4
        /*0008*/ 	.word	0x00000000
	.align		4
        /*000c*/ 	.word	0xfffffffe
	.align		4
        /*0010*/ 	.word	0x00000000
	.align		4
        /*0014*/ 	.word	0xfffffffd
	.align		4
        /*0018*/ 	.word	0x00000000
	.align		4
        /*001c*/ 	.word	0xfffffffc


//--------------------- .text._Z28update_veloc_acoustic_kernelPfS_if --------------------------
	.section	.text._Z28update_veloc_acoustic_kernelPfS_if,"ax",@progbits
	.align	128
        .global         _Z28update_veloc_acoustic_kernelPfS_if
        .type           _Z28update_veloc_acoustic_kernelPfS_if,@function
        .size           _Z28update_veloc_acoustic_kernelPfS_if,(.L_x_1 - _Z28update_veloc_acoustic_kernelPfS_if)
        .other          _Z28update_veloc_acoustic_kernelPfS_if,@"STO_CUDA_ENTRY STV_DEFAULT"
_Z28update_veloc_acoustic_kernelPfS_if:
.text._Z28update_veloc_acoustic_kernelPfS_if:
[----:B------:R-:W-:Y:S01]  /*0000*/  LDC R1, c[0x0][0x37c] ;  /* 0x0000df00ff017b82 */ /* 0x000fe20000000800 */
[----:B------:R-:W0:Y:S01]  /*0010*/  S2R R0, SR_CTAID.Y ;  /* 0x0000000000007919 */ /* 0x000e220000002600 */
[----:B------:R-:W1:Y:S06]  /*0020*/  LDCU UR5, c[0x0][0x360] ;  /* 0x00006c00ff0577ac */ /* 0x000e6c0008000800 */
[----:B------:R-:W0:Y:S01]  /*0030*/  S2UR UR4, SR_CTAID.X ;  /* 0x00000000000479c3 */ /* 0x000e220000002500 */
[----:B------:R-:W1:Y:S01]  /*0040*/  S2R R7, SR_TID.X ;  /* 0x0000000000077919 */ /* 0x000e620000002100 */
[----:B------:R-:W2:Y:S06]  /*0050*/  LDCU UR6, c[0x0][0x390] ;  /* 0x00007200ff0677ac */ /* 0x000eac0008000800 */
[----:B------:R-:W0:Y:S02]  /*0060*/  LDC R3, c[0x0][0x370] ;  /* 0x0000dc00ff037b82 */ /* 0x000e240000000800 */
[----:B0-----:R-:W-:-:S04]  /*0070*/  IMAD R0, R0, R3, UR4 ;  /* 0x0000000400007e24 */ /* 0x001fc8000f8e0203 */
[----:B-1----:R-:W-:-:S05]  /*0080*/  IMAD R7, R0, UR5, R7 ;  /* 0x0000000500077c24 */ /* 0x002fca000f8e0207 */
[----:B--2---:R-:W-:-:S13]  /*0090*/  ISETP.GE.AND P0, PT, R7, UR6, PT ;  /* 0x0000000607007c0c */ /* 0x004fda000bf06270 */
[----:B------:R-:W-:Y:S05]  /*00a0*/  @P0 EXIT ;  /* 0x000000000000094d */ /* 0x000fea0003800000 */
[----:B------:R-:W0:Y:S01]  /*00b0*/  LDC.64 R4, c[0x0][0x388] ;  /* 0x0000e200ff047b82 */ /* 0x000e220000000a00 */
[----:B------:R-:W1:Y:S01]  /*00c0*/  LDCU.64 UR4, c[0x0][0x358] ;  /* 0x00006b00ff0477ac */ /* 0x000e620008000a00 */
[----:B------:R-:W2:Y:S06]  /*00d0*/  LDCU UR6, c[0x0][0x394] ;  /* 0x00007280ff0677ac */ /* 0x000eac0008000800 */
[----:B------:R-:W3:Y:S01]  /*00e0*/  LDC.64 R2, c[0x0][0x380] ;  /* 0x0000e000ff027b82 */ /* 0x000ee20000000a00 */
[----:B0-----:R-:W-:-:S06]  /*00f0*/  IMAD.WIDE R4, R7, 0x4, R4 ;  /* 0x0000000407047825 */ /* 0x001fcc00078e0204 */
[----:B-1----:R-:W2:Y:S01]  /*0100*/  LDG.E R5, desc[UR4][R4.64] ;  /* 0x0000000404057981 */ /* 0x002ea2000c1e1900 */
[----:B---3--:R-:W-:-:S05]  /*0110*/  IMAD.WIDE R2, R7, 0x4, R2 ;  /* 0x0000000407027825 */ /* 0x008fca00078e0202 */
[----:B------:R-:W2:Y:S02]  /*0120*/  LDG.E R0, desc[UR4][R2.64] ;  /* 0x0000000402007981 */ /* 0x000ea4000c1e1900 */
[----:B--2---:R-:W-:-:S05]  /*0130*/  FFMA R7, R5, UR6, R0 ;  /* 0x0000000605077c23 */ /* 0x004fca0008000000 */
[----:B------:R-:W-:Y:S01]  /*0140*/  STG.E desc[UR4][R2.64], R7 ;  /* 0x0000000702007986 */ /* 0x000fe2000c101904 */
[----:B------:R-:W-:Y:S05]  /*0150*/  EXIT ;  /* 0x000000000000794d */ /* 0x000fea0003800000 */
.L_x_0:
[----:B------:R-:W-:-:S00]  /*0160*/  BRA `(.L_x_0) ;  /* 0xfffffffc00fc7947 */ /* 0x000fc0000383ffff */
[----:B------:R-:W-:-:S00]  /*0170*/  NOP ;  /* 0x0000000000007918 */ /* 0x000fc00000000000 */
        /* <DEDUP_REMOVED lines=8> */
.L_x_1:


//--------------------- .nv.shared.reserved.0     --------------------------
	.section	.nv.shared.reserved.0,"aw",@nobits
	.weak		__nv_reservedSMEM_offset_0_alias
	.size		__nv_reservedSMEM_offset_0_alias, 0, 64
	.other		__nv_reservedSMEM_offset_0_alias,@"STO_CUDA_RESERVED_SHARED STV_DEFAULT"
__nv_reservedSMEM_offset_0_alias:
	.zero		0
	.zero		64


//--------------------- .nv.constant0._Z28update_veloc_acoustic_kernelPfS_if --------------------------
	.section	.nv.constant0._Z28update_veloc_acoustic_kernelPfS_if,"a",@progbits
	.sectionflags	@""
	.align	4
.nv.constant0._Z28update_veloc_acoustic_kernelPfS_if:
	.zero		920


//--------------------- SYMBOLS --------------------------

	.type		.nv.reservedSmem.offset0,@object
	.size		.nv.reservedSmem.offset0,0x4
